	.headerflags	@"EF_CUDA_TEXMODE_UNIFIED EF_CUDA_64BIT_ADDRESS EF_CUDA_ACCELERATORS EF_CUDA_SM90 EF_CUDA_VIRTUAL_SM(EF_CUDA_SM90)"
	.elftype	@"ET_EXEC"


//--------------------- .nv.info                  --------------------------
	.section	.nv.info,"",@"SHT_CUDA_INFO"
	.align	4


	//----- nvinfo : EIATTR_REGCOUNT
	.align		4
        /*0000*/ 	.byte	0x04, 0x2f
        /*0002*/ 	.short	(.L_2 - .L_1)
	.align		4
.L_1:
        /*0004*/ 	.word	index@(triton_per_fused_add_mean_mul_rsqrt_0)
        /*0008*/ 	.word	0x00000010


	//----- nvinfo : EIATTR_MIN_STACK_SIZE
	.align		4
.L_2:
        /*000c*/ 	.byte	0x04, 0x12
        /*000e*/ 	.short	(.L_4 - .L_3)
	.align		4
.L_3:
        /*0010*/ 	.word	index@(triton_per_fused_add_mean_mul_rsqrt_0)
        /*0014*/ 	.word	0x00000000


	//----- nvinfo : EIATTR_FRAME_SIZE
	.align		4
.L_4:
        /*0018*/ 	.byte	0x04, 0x11
        /*001a*/ 	.short	(.L_6 - .L_5)
	.align		4
.L_5:
        /*001c*/ 	.word	index@(triton_per_fused_add_mean_mul_rsqrt_0)
        /*0020*/ 	.word	0x00000000


	//----- nvinfo : EIATTR_MIN_STACK_SIZE
	.align		4
.L_6:
        /*0024*/ 	.byte	0x04, 0x12
        /*0026*/ 	.short	(.L_8 - .L_7)
	.align		4
.L_7:
        /*0028*/ 	.word	index@(triton_per_fused_add_mean_mul_rsqrt_0)
        /*002c*/ 	.word	0x00000000
.L_8:


//--------------------- .nv.info.triton_per_fused_add_mean_mul_rsqrt_0 --------------------------
	.section	.nv.info.triton_per_fused_add_mean_mul_rsqrt_0,"",@"SHT_CUDA_INFO"
	.sectionflags	@""
	.align	4


	//----- nvinfo : EIATTR_CUDA_API_VERSION
	.align		4
        /*0000*/ 	.byte	0x04, 0x37
        /*0002*/ 	.short	(.L_10 - .L_9)
.L_9:
        /*0004*/ 	.word	0x0000007c


	//----- nvinfo : EIATTR_KPARAM_INFO
	.align		4
.L_10:
        /*0008*/ 	.byte	0x04, 0x17
        /*000a*/ 	.short	(.L_12 - .L_11)
.L_11:
        /*000c*/ 	.word	0x00000000
        /*0010*/ 	.short	0x0003
        /*0012*/ 	.short	0x0014
        /*0014*/ 	.byte	0x00, 0xf0, 0x11, 0x00


	//----- nvinfo : EIATTR_KPARAM_INFO
	.align		4
.L_12:
        /*0018*/ 	.byte	0x04, 0x17
        /*001a*/ 	.short	(.L_14 - .L_13)
.L_13:
        /*001c*/ 	.word	0x00000000
        /*0020*/ 	.short	0x0002
        /*0022*/ 	.short	0x0010
        /*0024*/ 	.byte	0x00, 0xf0, 0x11, 0x00


	//----- nvinfo : EIATTR_KPARAM_INFO
	.align		4
.L_14:
        /*0028*/ 	.byte	0x04, 0x17
        /*002a*/ 	.short	(.L_16 - .L_15)
.L_15:
        /*002c*/ 	.word	0x00000000
        /*0030*/ 	.short	0x0001
        /*0032*/ 	.short	0x0008
        /*0034*/ 	.byte	0x00, 0xf4, 0x21, 0x00


	//----- nvinfo : EIATTR_KPARAM_INFO
	.align		4
.L_16:
        /*0038*/ 	.byte	0x04, 0x17
        /*003a*/ 	.short	(.L_18 - .L_17)
.L_17:
        /*003c*/ 	.word	0x00000000
        /*0040*/ 	.short	0x0000
        /*0042*/ 	.short	0x0000
        /*0044*/ 	.byte	0x00, 0xf4, 0x21, 0x00


	//----- nvinfo : EIATTR_SPARSE_MMA_MASK
	.align		4
.L_18:
        /*0048*/ 	.byte	0x03, 0x50
        /*004a*/ 	.short	0x0000


	//----- nvinfo : EIATTR_MAXREG_COUNT
	.align		4
        /*004c*/ 	.byte	0x03, 0x1b
        /*004e*/ 	.short	0x00ff


	//----- nvinfo : EIATTR_COOP_GROUP_MASK_REGIDS
	.align		4
        /*0050*/ 	.byte	0x04, 0x29
        /*0052*/ 	.short	(.L_20 - .L_19)


	//   ....[0]....
.L_19:
        /*0054*/ 	.word	0xffffffff


	//   ....[1]....
        /*0058*/ 	.word	0xffffffff


	//   ....[2]....
        /*005c*/ 	.word	0xffffffff


	//----- nvinfo : EIATTR_COOP_GROUP_INSTR_OFFSETS
	.align		4
.L_20:
        /*0060*/ 	.byte	0x04, 0x28
        /*0062*/ 	.short	(.L_22 - .L_21)


	//   ....[0]....
.L_21:
        /*0064*/ 	.word	0x00000180


	//   ....[1]....
        /*0068*/ 	.word	0x000001a0


	//   ....[2]....
        /*006c*/ 	.word	0x000001c0


	//----- nvinfo : EIATTR_EXIT_INSTR_OFFSETS
	.align		4
.L_22:
        /*0070*/ 	.byte	0x04, 0x1c
        /*0072*/ 	.short	(.L_24 - .L_23)


	//   ....[0]....
.L_23:
        /*0074*/ 	.word	0x00000220


	//   ....[1]....
        /*0078*/ 	.word	0x00000240


	//----- nvinfo : EIATTR_REQNTID
	.align		4
.L_24:
        /*007c*/ 	.byte	0x04, 0x10
        /*007e*/ 	.short	(.L_26 - .L_25)
.L_25:
        /*0080*/ 	.word	0x00000040
        /*0084*/ 	.word	0x00000001
        /*0088*/ 	.word	0x00000001


	//----- nvinfo : EIATTR_CBANK_PARAM_SIZE
	.align		4
.L_26:
        /*008c*/ 	.byte	0x03, 0x19
        /*008e*/ 	.short	0x0018


	//----- nvinfo : EIATTR_PARAM_CBANK
	.align		4
        /*0090*/ 	.byte	0x04, 0x0a
        /*0092*/ 	.short	(.L_28 - .L_27)
	.align		4
.L_27:
        /*0094*/ 	.word	index@(.nv.constant0.triton_per_fused_add_mean_mul_rsqrt_0)
        /*0098*/ 	.short	0x0210
        /*009a*/ 	.short	0x0018


	//----- nvinfo : EIATTR_SW_WAR
	.align		4
.L_28:
        /*009c*/ 	.byte	0x04, 0x36
        /*009e*/ 	.short	(.L_30 - .L_29)
.L_29:
        /*00a0*/ 	.word	0x00000008
.L_30:


//--------------------- .nv.callgraph             --------------------------
	.section	.nv.callgraph,"",@"SHT_CUDA_CALLGRAPH"
	.align	4
	.sectionentsize	8
	.align		4
        /*0000*/ 	.word	0x00000000
	.align		4
        /*0004*/ 	.word	0xffffffff
	.align		4
        /*0008*/ 	.word	0x00000000
	.align		4
        /*000c*/ 	.word	0xfffffffe
	.align		4
        /*0010*/ 	.word	0x00000000
	.align		4
        /*0014*/ 	.word	0xfffffffd
	.align		4
        /*0018*/ 	.word	0x00000000
	.align		4
        /*001c*/ 	.word	0xfffffffc


//--------------------- .nv.constant4             --------------------------
	.section	.nv.constant4,"a",@progbits
	.align	8
	.align		8
.nv.constant4:
        /*0000*/ 	.dword	_$_str


//--------------------- .text.triton_per_fused_add_mean_mul_rsqrt_0 --------------------------
	.section	.text.triton_per_fused_add_mean_mul_rsqrt_0,"ax",@progbits
	.align	128
        .global         triton_per_fused_add_mean_mul_rsqrt_0
        .type           triton_per_fused_add_mean_mul_rsqrt_0,@function
        .size           triton_per_fused_add_mean_mul_rsqrt_0,(.L_x_1 - triton_per_fused_add_mean_mul_rsqrt_0)
        .other          triton_per_fused_add_mean_mul_rsqrt_0,@"STO_CUDA_ENTRY STV_DEFAULT"
triton_per_fused_add_mean_mul_rsqrt_0:
.text.triton_per_fused_add_mean_mul_rsqrt_0:
[----:B------:R-:W0:Y:S02]  /*0000*/  LDC R1, c[0x0][0x28] ;  /* 0x00000a00ff017b82 */ /* 0x000e240000000800 */
[----:B------:R-:W1:Y:S01]  /*0010*/  S2R R4, SR_TID.X ;  /* 0x0000000000047919 */ /* 0x000e620000002100 */
[----:B------:R-:W2:Y:S01]  /*0020*/  S2UR UR4, SR_CTAID.X ;  /* 0x00000000000479c3 */ /* 0x000ea20000002500 */
[----:B------:R-:W-:-:S07]  /*0030*/  CS2R R6, SRZ ;  /* 0x0000000000067805 */ /* 0x000fce000001ff00 */
[----:B------:R-:W3:Y:S01]  /*0040*/  LDC.64 R2, c[0x0][0x210] ;  /* 0x00008400ff027b82 */ /* 0x000ee20000000a00 */
[----:B--2---:R-:W-:Y:S01]  /*0050*/  USHF.L.U32 UR4, UR4, 0x3, URZ ;  /* 0x0000000304047899 */ /* 0x004fe2000800063f */
[----:B-1----:R-:W-:Y:S02]  /*0060*/  SHF.R.U32.HI R0, RZ, 0x3, R4 ;  /* 0x00000003ff007819 */ /* 0x002fe40000011604 */
[----:B------:R-:W-:Y:S02]  /*0070*/  SHF.L.U32 R4, R4, 0x1, RZ ;  /* 0x0000000104047819 */ /* 0x000fe400000006ff */
[----:B------:R-:W-:Y:S02]  /*0080*/  SGXT.U32 R0, R0, 0x3 ;  /* 0x000000030000781a */ /* 0x000fe40000000000 */
[----:B------:R-:W-:Y:S02]  /*0090*/  LOP3.LUT R5, R4, 0xe, RZ, 0xc0, !PT ;  /* 0x0000000e04057812 */ /* 0x000fe400078ec0ff */
[----:B------:R-:W-:Y:S01]  /*00a0*/  LOP3.LUT R0, R0, UR4, RZ, 0xfc, !PT ;  /* 0x0000000400007c12 */ /* 0x000fe2000f8efcff */
[----:B------:R-:W-:-:S03]  /*00b0*/  ULDC.64 UR4, c[0x0][0x208] ;  /* 0x0000820000047ab9 */ /* 0x000fc60000000a00 */
[C---:B------:R-:W-:Y:S02]  /*00c0*/  ISETP.GE.AND P0, PT, R0.reuse, 0x10, PT ;  /* 0x000000100000780c */ /* 0x040fe40003f06270 */
[----:B------:R-:W-:-:S05]  /*00d0*/  LEA R5, R0, R5, 0x4 ;  /* 0x0000000500057211 */ /* 0x000fca00078e20ff */
[----:B---3--:R-:W-:-:S06]  /*00e0*/  IMAD.WIDE R2, R5, 0x4, R2 ;  /* 0x0000000405027825 */ /* 0x008fcc00078e0202 */
[----:B------:R1:W2:Y:S01]  /*00f0*/  @!P0 LDG.E.64 R6, desc[UR4][R2.64] ;  /* 0x0000000402068981 */ /* 0x0002a2000c1e1b00 */
[----:B------:R-:W-:Y:S01]  /*0100*/  HFMA2.MMA R13, -RZ, RZ, 1.375, 0 ;  /* 0x3d800000ff0d7435 */ /* 0x000fe200000001ff */
[----:B-1----:R-:W1:Y:S02]  /*0110*/  LDC.64 R2, c[0x0][0x218] ;  /* 0x00008600ff027b82 */ /* 0x002e640000000a00 */
[----:B-1----:R-:W-:Y:S01]  /*0120*/  IMAD.WIDE R2, R5, 0x4, R2 ;  /* 0x0000000405027825 */ /* 0x002fe200078e0202 */
[----:B--2---:R-:W-:Y:S02]  /*0130*/  SEL R7, R7, RZ, !P0 ;  /* 0x000000ff07077207 */ /* 0x004fe40004000000 */
[----:B------:R-:W-:-:S03]  /*0140*/  SEL R6, R6, RZ, !P0 ;  /* 0x000000ff06067207 */ /* 0x000fc60004000000 */
[----:B------:R-:W-:-:S04]  /*0150*/  FMUL R9, R7, R7 ;  /* 0x0000000707097220 */ /* 0x000fc80000400000 */
[----:B------:R-:W-:-:S05]  /*0160*/  FFMA R9, R6, R6, R9 ;  /* 0x0000000606097223 */ /* 0x000fca0000000009 */
[----:B------:R-:W-:-:S05]  /*0170*/  FSEL R9, R9, RZ, !P0 ;  /* 0x000000ff09097208 */ /* 0x000fca0004000000 */
[----:B------:R-:W1:Y:S02]  /*0180*/  SHFL.BFLY PT, R0, R9, 0x4, 0x1f ;  /* 0x0c801f0009007f89 */ /* 0x000e6400000e0000 */
[----:B-1----:R-:W-:-:S05]  /*0190*/  FADD R0, R9, R0 ;  /* 0x0000000009007221 */ /* 0x002fca0000000000 */
[----:B------:R-:W1:Y:S02]  /*01a0*/  SHFL.BFLY PT, R11, R0, 0x2, 0x1f ;  /* 0x0c401f00000b7f89 */ /* 0x000e6400000e0000 */
[----:B-1----:R-:W-:-:S05]  /*01b0*/  FADD R11, R0, R11 ;  /* 0x0000000b000b7221 */ /* 0x002fca0000000000 */
[----:B------:R-:W1:Y:S02]  /*01c0*/  SHFL.BFLY PT, R4, R11, 0x1, 0x1f ;  /* 0x0c201f000b047f89 */ /* 0x000e6400000e0000 */
[----:B-1----:R-:W-:-:S04]  /*01d0*/  FADD R4, R11, R4 ;  /* 0x000000040b047221 */ /* 0x002fc80000000000 */
[----:B------:R-:W-:-:S06]  /*01e0*/  FFMA R4, R4, R13, 9.9999999392252902908e-09 ;  /* 0x322bcc7704047423 */ /* 0x000fcc000000000d */
[----:B------:R-:W1:Y:S02]  /*01f0*/  MUFU.RSQ R4, R4 ;  /* 0x0000000400047308 */ /* 0x000e640000001400 */
[-C--:B-1----:R-:W-:Y:S01]  /*0200*/  FMUL R6, R6, R4.reuse ;  /* 0x0000000406067220 */ /* 0x082fe20000400000 */
[----:B------:R-:W-:Y:S01]  /*0210*/  FMUL R7, R7, R4 ;  /* 0x0000000407077220 */ /* 0x000fe20000400000 */
[----:B------:R-:W-:Y:S06]  /*0220*/  @P0 EXIT ;  /* 0x000000000000094d */ /* 0x000fec0003800000 */
[----:B------:R-:W-:Y:S01]  /*0230*/  STG.E.64 desc[UR4][R2.64], R6 ;  /* 0x0000000602007986 */ /* 0x000fe2000c101b04 */
[----:B------:R-:W-:Y:S05]  /*0240*/  EXIT ;  /* 0x000000000000794d */ /* 0x000fea0003800000 */
.L_x_0:
[----:B------:R-:W-:-:S00]  /*0250*/  BRA `(.L_x_0) ;  /* 0xfffffffc00fc7947 */ /* 0x000fc0000383ffff */
[----:B------:R-:W-:-:S00]  /*0260*/  NOP ;  /* 0x0000000000007918 */ /* 0x000fc00000000000 */
        /* <DEDUP_REMOVED lines=9> */
.L_x_1:


//--------------------- .nv.global.init           --------------------------
	.section	.nv.global.init,"aw",@progbits
.nv.global.init:
	.type		_$_str,@object
	.size		_$_str,(.L_0 - _$_str)
_$_str:
        /*0000*/ 	.byte	0x5f, 0x5f, 0x43, 0x55, 0x44, 0x41, 0x5f, 0x46, 0x54, 0x5a, 0x00
.L_0:


//--------------------- .nv.constant0.triton_per_fused_add_mean_mul_rsqrt_0 --------------------------
	.section	.nv.constant0.triton_per_fused_add_mean_mul_rsqrt_0,"a",@progbits
	.sectionflags	@""
	.align	4
.nv.constant0.triton_per_fused_add_mean_mul_rsqrt_0:
	.zero		552
